//
// Generated by NVIDIA NVVM Compiler
//
// Compiler Build ID: CL-36424714
// Cuda compilation tools, release 13.0, V13.0.88
// Based on NVVM 20.0.0
//

.version 9.0
.target sm_100
.address_size 64

	// .globl	_Z23reduce_smem_tree_kernelIfEvPT_PKS0_m
.extern .shared .align 16 .b8 smem[];

.visible .entry _Z23reduce_smem_tree_kernelIfEvPT_PKS0_m(
	.param .u64 .ptr .align 1 _Z23reduce_smem_tree_kernelIfEvPT_PKS0_m_param_0,
	.param .u64 .ptr .align 1 _Z23reduce_smem_tree_kernelIfEvPT_PKS0_m_param_1,
	.param .u64 _Z23reduce_smem_tree_kernelIfEvPT_PKS0_m_param_2
)
{
	.reg .pred 	%p<6>;
	.reg .b32 	%r<13>;
	.reg .b32 	%f<10>;
	.reg .b64 	%rd<11>;

	ld.param.u64 	%rd2, [_Z23reduce_smem_tree_kernelIfEvPT_PKS0_m_param_0];
	ld.param.u64 	%rd3, [_Z23reduce_smem_tree_kernelIfEvPT_PKS0_m_param_1];
	ld.param.u64 	%rd4, [_Z23reduce_smem_tree_kernelIfEvPT_PKS0_m_param_2];
	mov.u32 	%r1, %tid.x;
	cvt.u64.u32 	%rd5, %r1;
	mov.u32 	%r6, %ctaid.x;
	mov.u32 	%r12, %ntid.x;
	mul.lo.s32 	%r7, %r6, %r12;
	cvt.u64.u32 	%rd6, %r7;
	add.s64 	%rd1, %rd6, %rd5;
	setp.ge.u64 	%p1, %rd1, %rd4;
	mov.f32 	%f9, 0f00000000;
	@%p1 bra 	$L__BB0_2;
	cvta.to.global.u64 	%rd7, %rd3;
	shl.b64 	%rd8, %rd1, 2;
	add.s64 	%rd9, %rd7, %rd8;
	ld.global.f32 	%f9, [%rd9];
$L__BB0_2:
	shl.b32 	%r8, %r1, 2;
	mov.u32 	%r9, smem;
	add.s32 	%r3, %r9, %r8;
	st.shared.f32 	[%r3], %f9;
	bar.sync 	0;
	setp.lt.u32 	%p2, %r12, 2;
	@%p2 bra 	$L__BB0_6;
$L__BB0_3:
	shr.u32 	%r5, %r12, 1;
	setp.ge.u32 	%p3, %r1, %r5;
	@%p3 bra 	$L__BB0_5;
	shl.b32 	%r10, %r5, 2;
	add.s32 	%r11, %r3, %r10;
	ld.shared.f32 	%f4, [%r11];
	ld.shared.f32 	%f5, [%r3];
	add.f32 	%f6, %f4, %f5;
	st.shared.f32 	[%r3], %f6;
$L__BB0_5:
	bar.sync 	0;
	setp.gt.u32 	%p4, %r12, 3;
	mov.u32 	%r12, %r5;
	@%p4 bra 	$L__BB0_3;
$L__BB0_6:
	setp.ne.s32 	%p5, %r1, 0;
	@%p5 bra 	$L__BB0_8;
	ld.shared.f32 	%f7, [smem];
	cvta.to.global.u64 	%rd10, %rd2;
	atom.global.add.f32 	%f8, [%rd10], %f7;
$L__BB0_8:
	ret;

}


// ===== COMPILED SASS (sm_100) =====

	.target	sm_100

	.elftype	@"ET_EXEC"


//--------------------- .note.nv.tkinfo           --------------------------
	.section	.note.nv.tkinfo,"",@"SHT_NOTE"
	.sectionflags	@"SHF_NOTE_NV_TKINFO"
	.tkinfo
        /*0018*/ 	.word	0x00000002
        /*0030*/ 	.string	""
        /*0030*/ 	.string	"ptxas"
        /*0030*/ 	.string	"Cuda compilation tools, release 13.0, V13.0.88"
        /*0030*/ 	.string	"Build cuda_13.0.r13.0/compiler.36424714_0"
        /*0030*/ 	.string	"-arch sm_100 -m 64 "



//--------------------- .note.nv.cuinfo           --------------------------
	.section	.note.nv.cuinfo,"",@"SHT_NOTE"
	.sectionflags	@"SHF_NOTE_NV_CUINFO"
        /*0018*/ 	.short	0x0002
        /*001a*/ 	.short	0x0064
        /*001c*/ 	.short	0x0082
	.zero		2


//--------------------- .nv.info                  --------------------------
	.section	.nv.info,"",@"SHT_CUDA_INFO"
	.align	4


	//----- nvinfo : EIATTR_REGCOUNT
	.align		4
        /*0000*/ 	.byte	0x04, 0x2f
        /*0002*/ 	.short	(.L_1 - .L_0)
	.align		4
.L_0:
        /*0004*/ 	.word	index@(_Z23reduce_smem_tree_kernelIfEvPT_PKS0_m)
        /*0008*/ 	.word	0x0000000c


	//----- nvinfo : EIATTR_FRAME_SIZE
	.align		4
.L_1:
        /*000c*/ 	.byte	0x04, 0x11
        /*000e*/ 	.short	(.L_3 - .L_2)
	.align		4
.L_2:
        /*0010*/ 	.word	index@(_Z23reduce_smem_tree_kernelIfEvPT_PKS0_m)
        /*0014*/ 	.word	0x00000000


	//----- nvinfo : EIATTR_MIN_STACK_SIZE
	.align		4
.L_3:
        /*0018*/ 	.byte	0x04, 0x12
        /*001a*/ 	.short	(.L_5 - .L_4)
	.align		4
.L_4:
        /*001c*/ 	.word	index@(_Z23reduce_smem_tree_kernelIfEvPT_PKS0_m)
        /*0020*/ 	.word	0x00000000
.L_5:


//--------------------- .nv.compat                --------------------------
	.section	.nv.compat,"",@"SHT_CUDA_COMPAT_INFO"
	.align	4
        /*0000*/ 	.byte	0x02, 0x09, 0x00, 0x00, 0x02, 0x02, 0x01, 0x00, 0x02, 0x05, 0x05, 0x00, 0x03, 0x07, 0x01, 0x01
        /*0010*/ 	.byte	0x02, 0x03, 0x00, 0x00, 0x02, 0x06, 0x01, 0x00, 0x04, 0x0b, 0x08, 0x00, 0x09, 0x00, 0x00, 0x00
        /*0020*/ 	.byte	0x00, 0x00, 0x00, 0x00


//--------------------- .nv.info._Z23reduce_smem_tree_kernelIfEvPT_PKS0_m --------------------------
	.section	.nv.info._Z23reduce_smem_tree_kernelIfEvPT_PKS0_m,"",@"SHT_CUDA_INFO"
	.sectionflags	@""
	.align	4


	//----- nvinfo : EIATTR_CUDA_API_VERSION
	.align		4
        /*0000*/ 	.byte	0x04, 0x37
        /*0002*/ 	.short	(.L_7 - .L_6)
.L_6:
        /*0004*/ 	.word	0x00000082


	//----- nvinfo : EIATTR_KPARAM_INFO
	.align		4
.L_7:
        /*0008*/ 	.byte	0x04, 0x17
        /*000a*/ 	.short	(.L_9 - .L_8)
.L_8:
        /*000c*/ 	.word	0x00000000
        /*0010*/ 	.short	0x0002
        /*0012*/ 	.short	0x0010
        /*0014*/ 	.byte	0x00, 0xf0, 0x21, 0x00


	//----- nvinfo : EIATTR_KPARAM_INFO
	.align		4
.L_9:
        /*0018*/ 	.byte	0x04, 0x17
        /*001a*/ 	.short	(.L_11 - .L_10)
.L_10:
        /*001c*/ 	.word	0x00000000
        /*0020*/ 	.short	0x0001
        /*0022*/ 	.short	0x0008
        /*0024*/ 	.byte	0x00, 0xf5, 0x21, 0x00


	//----- nvinfo : EIATTR_KPARAM_INFO
	.align		4
.L_11:
        /*0028*/ 	.byte	0x04, 0x17
        /*002a*/ 	.short	(.L_13 - .L_12)
.L_12:
        /*002c*/ 	.word	0x00000000
        /*0030*/ 	.short	0x0000
        /*0032*/ 	.short	0x0000
        /*0034*/ 	.byte	0x00, 0xf5, 0x21, 0x00


	//----- nvinfo : EIATTR_SPARSE_MMA_MASK
	.align		4
.L_13:
        /*0038*/ 	.byte	0x03, 0x50
        /*003a*/ 	.short	0x0000


	//----- nvinfo : EIATTR_MAXREG_COUNT
	.align		4
        /*003c*/ 	.byte	0x03, 0x1b
        /*003e*/ 	.short	0x00ff


	//----- nvinfo : EIATTR_NUM_BARRIERS
	.align		4
        /*0040*/ 	.byte	0x02, 0x4c
        /*0042*/ 	.byte	0x01
	.zero		1


	//----- nvinfo : EIATTR_MERCURY_ISA_VERSION
	.align		4
        /*0044*/ 	.byte	0x03, 0x5f
        /*0046*/ 	.short	0x0101


	//----- nvinfo : EIATTR_VRC_CTA_INIT_COUNT
	.align		4
        /*0048*/ 	.byte	0x02, 0x4a
	.zero		1
	.zero		1


	//----- nvinfo : EIATTR_EXIT_INSTR_OFFSETS
	.align		4
        /*004c*/ 	.byte	0x04, 0x1c
        /*004e*/ 	.short	(.L_15 - .L_14)


	//   ....[0]....
.L_14:
        /*0050*/ 	.word	0x00000240


	//   ....[1]....
        /*0054*/ 	.word	0x000002b0


	//----- nvinfo : EIATTR_CBANK_PARAM_SIZE
	.align		4
.L_15:
        /*0058*/ 	.byte	0x03, 0x19
        /*005a*/ 	.short	0x0018


	//----- nvinfo : EIATTR_PARAM_CBANK
	.align		4
        /*005c*/ 	.byte	0x04, 0x0a
        /*005e*/ 	.short	(.L_17 - .L_16)
	.align		4
.L_16:
        /*0060*/ 	.word	index@(.nv.constant0._Z23reduce_smem_tree_kernelIfEvPT_PKS0_m)
        /*0064*/ 	.short	0x0380
        /*0066*/ 	.short	0x0018


	//----- nvinfo : EIATTR_SW_WAR
	.align		4
.L_17:
        /*0068*/ 	.byte	0x04, 0x36
        /*006a*/ 	.short	(.L_19 - .L_18)
.L_18:
        /*006c*/ 	.word	0x00000008
.L_19:


//--------------------- .nv.callgraph             --------------------------
	.section	.nv.callgraph,"",@"SHT_CUDA_CALLGRAPH"
	.align	4
	.sectionentsize	8
	.align		4
        /*0000*/ 	.word	0x00000000
	.align		4
        /*0004*/ 	.word	0xffffffff
	.align		4
        /*0008*/ 	.word	0x00000000
	.align		4
        /*000c*/ 	.word	0xfffffffe
	.align		4
        /*0010*/ 	.word	0x00000000
	.align		4
        /*0014*/ 	.word	0xfffffffd
	.align		4
        /*0018*/ 	.word	0x00000000
	.align		4
        /*001c*/ 	.word	0xfffffffc


//--------------------- .text._Z23reduce_smem_tree_kernelIfEvPT_PKS0_m --------------------------
	.section	.text._Z23reduce_smem_tree_kernelIfEvPT_PKS0_m,"ax",@progbits
	.align	128
        .global         _Z23reduce_smem_tree_kernelIfEvPT_PKS0_m
        .type           _Z23reduce_smem_tree_kernelIfEvPT_PKS0_m,@function
        .size           _Z23reduce_smem_tree_kernelIfEvPT_PKS0_m,(.L_x_3 - _Z23reduce_smem_tree_kernelIfEvPT_PKS0_m)
        .other          _Z23reduce_smem_tree_kernelIfEvPT_PKS0_m,@"STO_CUDA_ENTRY STV_DEFAULT"
_Z23reduce_smem_tree_kernelIfEvPT_PKS0_m:
.text._Z23reduce_smem_tree_kernelIfEvPT_PKS0_m:
[----:B------:R-:W-:Y:S01]  /*0000*/  LDC R1, c[0x0][0x37c] ;  /* 0x0000df00ff017b82 */ /* 0x000fe20000000800 */
[----:B------:R-:W0:Y:S07]  /*0010*/  S2R R6, SR_TID.X ;  /* 0x0000000000067919 */ /* 0x000e2e0000002100 */
[----:B------:R-:W1:Y:S01]  /*0020*/  S2UR UR4, SR_CTAID.X ;  /* 0x00000000000479c3 */ /* 0x000e620000002500 */
[----:B------:R-:W2:Y:S07]  /*0030*/  LDCU.64 UR6, c[0x0][0x390] ;  /* 0x00007200ff0677ac */ /* 0x000eae0008000a00 */
[----:B------:R-:W1:Y:S02]  /*0040*/  LDC R0, c[0x0][0x360] ;  /* 0x0000d800ff007b82 */ /* 0x000e640000000800 */
[----:B-1----:R-:W-:-:S05]  /*0050*/  IMAD R3, R0, UR4, RZ ;  /* 0x0000000400037c24 */ /* 0x002fca000f8e02ff */
[----:B0-----:R-:W-:-:S04]  /*0060*/  IADD3 R3, P1, PT, R3, R6, RZ ;  /* 0x0000000603037210 */ /* 0x001fc80007f3e0ff */
[----:B--2---:R-:W-:Y:S01]  /*0070*/  ISETP.GE.U32.AND P0, PT, R3, UR6, PT ;  /* 0x0000000603007c0c */ /* 0x004fe2000bf06070 */
[----:B------:R-:W-:-:S05]  /*0080*/  IMAD.X R4, RZ, RZ, RZ, P1 ;  /* 0x000000ffff047224 */ /* 0x000fca00008e06ff */
[----:B------:R-:W-:Y:S01]  /*0090*/  ISETP.GE.U32.AND.EX P0, PT, R4, UR7, PT, P0 ;  /* 0x0000000704007c0c */ /* 0x000fe2000bf06100 */
[----:B------:R-:W0:-:S12]  /*00a0*/  LDCU.64 UR6, c[0x0][0x358] ;  /* 0x00006b00ff0677ac */ /* 0x000e180008000a00 */
[----:B------:R-:W1:Y:S02]  /*00b0*/  @!P0 LDC.64 R8, c[0x0][0x388] ;  /* 0x0000e200ff088b82 */ /* 0x000e640000000a00 */
[----:B-1----:R-:W-:-:S04]  /*00c0*/  @!P0 LEA R2, P1, R3, R8, 0x2 ;  /* 0x0000000803028211 */ /* 0x002fc800078210ff */
[----:B------:R-:W-:Y:S01]  /*00d0*/  @!P0 LEA.HI.X R3, R3, R9, R4, 0x2, P1 ;  /* 0x0000000903038211 */ /* 0x000fe200008f1404 */
[----:B------:R-:W-:-:S06]  /*00e0*/  IMAD.MOV.U32 R4, RZ, RZ, RZ ;  /* 0x000000ffff047224 */ /* 0x000fcc00078e00ff */
[----:B0-----:R-:W2:Y:S01]  /*00f0*/  @!P0 LDG.E R4, desc[UR6][R2.64] ;  /* 0x0000000602048981 */ /* 0x001ea2000c1e1900 */
[----:B------:R-:W0:Y:S01]  /*0100*/  S2UR UR5, SR_CgaCtaId ;  /* 0x00000000000579c3 */ /* 0x000e220000008800 */
[----:B------:R-:W-:Y:S01]  /*0110*/  UMOV UR4, 0x400 ;  /* 0x0000040000047882 */ /* 0x000fe20000000000 */
[----:B------:R-:W-:Y:S02]  /*0120*/  ISETP.GE.U32.AND P1, PT, R0, 0x2, PT ;  /* 0x000000020000780c */ /* 0x000fe40003f26070 */
[----:B------:R-:W-:Y:S01]  /*0130*/  ISETP.NE.AND P0, PT, R6, RZ, PT ;  /* 0x000000ff0600720c */ /* 0x000fe20003f05270 */
[----:B0-----:R-:W-:-:S06]  /*0140*/  ULEA UR4, UR5, UR4, 0x18 ;  /* 0x0000000405047291 */ /* 0x001fcc000f8ec0ff */
[----:B------:R-:W-:-:S05]  /*0150*/  LEA R5, R6, UR4, 0x2 ;  /* 0x0000000406057c11 */ /* 0x000fca000f8e10ff */
[----:B--2---:R0:W-:Y:S01]  /*0160*/  STS [R5], R4 ;  /* 0x0000000405007388 */ /* 0x0041e20000000800 */
[----:B------:R-:W-:Y:S06]  /*0170*/  BAR.SYNC.DEFER_BLOCKING 0x0 ;  /* 0x0000000000007b1d */ /* 0x000fec0000010000 */
[----:B------:R-:W-:Y:S05]  /*0180*/  @!P1 BRA `(.L_x_0) ;  /* 0x00000000002c9947 */ /* 0x000fea0003800000 */
.L_x_1:
[----:B------:R-:W-:-:S04]  /*0190*/  SHF.R.U32.HI R7, RZ, 0x1, R0 ;  /* 0x00000001ff077819 */ /* 0x000fc80000011600 */
[----:B------:R-:W-:-:S13]  /*01a0*/  ISETP.GE.U32.AND P1, PT, R6, R7, PT ;  /* 0x000000070600720c */ /* 0x000fda0003f26070 */
[----:B------:R-:W-:Y:S01]  /*01b0*/  @!P1 IMAD R2, R7, 0x4, R5 ;  /* 0x0000000407029824 */ /* 0x000fe200078e0205 */
[----:B------:R-:W-:Y:S05]  /*01c0*/  @!P1 LDS R3, [R5] ;  /* 0x0000000005039984 */ /* 0x000fea0000000800 */
[----:B------:R-:W0:Y:S02]  /*01d0*/  @!P1 LDS R2, [R2] ;  /* 0x0000000002029984 */ /* 0x000e240000000800 */
[----:B0-----:R-:W-:-:S05]  /*01e0*/  @!P1 FADD R4, R2, R3 ;  /* 0x0000000302049221 */ /* 0x001fca0000000000 */
[----:B------:R1:W-:Y:S01]  /*01f0*/  @!P1 STS [R5], R4 ;  /* 0x0000000405009388 */ /* 0x0003e20000000800 */
[----:B------:R-:W-:Y:S01]  /*0200*/  BAR.SYNC.DEFER_BLOCKING 0x0 ;  /* 0x0000000000007b1d */ /* 0x000fe20000010000 */
[----:B------:R-:W-:Y:S01]  /*0210*/  ISETP.GT.U32.AND P1, PT, R0, 0x3, PT ;  /* 0x000000030000780c */ /* 0x000fe20003f24070 */
[----:B------:R-:W-:-:S12]  /*0220*/  IMAD.MOV.U32 R0, RZ, RZ, R7 ;  /* 0x000000ffff007224 */ /* 0x000fd800078e0007 */
[----:B-1----:R-:W-:Y:S05]  /*0230*/  @P1 BRA `(.L_x_1) ;  /* 0xfffffffc00d41947 */ /* 0x002fea000383ffff */
.L_x_0:
[----:B------:R-:W-:Y:S05]  /*0240*/  @P0 EXIT ;  /* 0x000000000000094d */ /* 0x000fea0003800000 */
[----:B------:R-:W1:Y:S01]  /*0250*/  S2UR UR5, SR_CgaCtaId ;  /* 0x00000000000579c3 */ /* 0x000e620000008800 */
[----:B------:R-:W-:-:S07]  /*0260*/  UMOV UR4, 0x400 ;  /* 0x0000040000047882 */ /* 0x000fce0000000000 */
[----:B------:R-:W2:Y:S01]  /*0270*/  LDC.64 R2, c[0x0][0x380] ;  /* 0x0000e000ff027b82 */ /* 0x000ea20000000a00 */
[----:B-1----:R-:W-:-:S09]  /*0280*/  ULEA UR4, UR5, UR4, 0x18 ;  /* 0x0000000405047291 */ /* 0x002fd2000f8ec0ff */
[----:B0-----:R-:W2:Y:S04]  /*0290*/  LDS R5, [UR4] ;  /* 0x00000004ff057984 */ /* 0x001ea80008000800 */
[----:B--2---:R-:W-:Y:S01]  /*02a0*/  REDG.E.ADD.F32.FTZ.RN.STRONG.GPU desc[UR6][R2.64], R5 ;  /* 0x00000005020079a6 */ /* 0x004fe2000c12f306 */
[----:B------:R-:W-:Y:S05]  /*02b0*/  EXIT ;  /* 0x000000000000794d */ /* 0x000fea0003800000 */
.L_x_2:
[----:B------:R-:W-:-:S00]  /*02c0*/  BRA `(.L_x_2) ;  /* 0xfffffffc00fc7947 */ /* 0x000fc0000383ffff */
[----:B------:R-:W-:-:S00]  /*02d0*/  NOP ;  /* 0x0000000000007918 */ /* 0x000fc00000000000 */
        /* <DEDUP_REMOVED lines=10> */
.L_x_3:


//--------------------- .nv.shared._Z23reduce_smem_tree_kernelIfEvPT_PKS0_m --------------------------
	.section	.nv.shared._Z23reduce_smem_tree_kernelIfEvPT_PKS0_m,"aw",@nobits
	.sectionflags	@""
	.align	16
	.zero		1024


//--------------------- .nv.shared.reserved.0     --------------------------
	.section	.nv.shared.reserved.0,"aw",@nobits
	.weak		__nv_reservedSMEM_offset_0_alias
	.size		__nv_reservedSMEM_offset_0_alias, 0, 64
	.other		__nv_reservedSMEM_offset_0_alias,@"STO_CUDA_RESERVED_SHARED STV_DEFAULT"
__nv_reservedSMEM_offset_0_alias:
	.zero		0
	.zero		64


//--------------------- .nv.constant0._Z23reduce_smem_tree_kernelIfEvPT_PKS0_m --------------------------
	.section	.nv.constant0._Z23reduce_smem_tree_kernelIfEvPT_PKS0_m,"a",@progbits
	.sectionflags	@""
	.align	4
.nv.constant0._Z23reduce_smem_tree_kernelIfEvPT_PKS0_m:
	.zero		920


//--------------------- SYMBOLS --------------------------

	.type		.nv.reservedSmem.offset0,@object
	.size		.nv.reservedSmem.offset0,0x4
	.type		.nv.reservedSmem.cap,@object
	.size		.nv.reservedSmem.cap,0x4
